//
// Generated by NVIDIA NVVM Compiler
//
// Compiler Build ID: CL-36424714
// Cuda compilation tools, release 13.0, V13.0.88
// Based on NVVM 20.0.0
//

.version 9.0
.target sm_100
.address_size 64

	// .globl	_Z9matrixMulPiS_S_i
// _ZZ9matrixMulPiS_S_iE4ds_A has been demoted
// _ZZ9matrixMulPiS_S_iE4ds_B has been demoted

.visible .entry _Z9matrixMulPiS_S_i(
	.param .u64 .ptr .align 1 _Z9matrixMulPiS_S_i_param_0,
	.param .u64 .ptr .align 1 _Z9matrixMulPiS_S_i_param_1,
	.param .u64 .ptr .align 1 _Z9matrixMulPiS_S_i_param_2,
	.param .u32 _Z9matrixMulPiS_S_i_param_3
)
{
	.reg .pred 	%p<3>;
	.reg .b32 	%r<141>;
	.reg .b64 	%rd<13>;
	// demoted variable
	.shared .align 4 .b8 _ZZ9matrixMulPiS_S_iE4ds_A[4096];
	// demoted variable
	.shared .align 4 .b8 _ZZ9matrixMulPiS_S_iE4ds_B[4096];
	ld.param.u64 	%rd3, [_Z9matrixMulPiS_S_i_param_0];
	ld.param.u64 	%rd4, [_Z9matrixMulPiS_S_i_param_1];
	ld.param.u64 	%rd5, [_Z9matrixMulPiS_S_i_param_2];
	ld.param.u32 	%r22, [_Z9matrixMulPiS_S_i_param_3];
	mov.u32 	%r24, %ctaid.x;
	mov.u32 	%r25, %ctaid.y;
	mov.u32 	%r1, %tid.x;
	mov.u32 	%r2, %tid.y;
	shl.b32 	%r26, %r25, 5;
	add.s32 	%r3, %r26, %r2;
	shl.b32 	%r4, %r24, 5;
	setp.lt.s32 	%p1, %r22, 32;
	mov.b32 	%r140, 0;
	@%p1 bra 	$L__BB0_3;
	shl.b32 	%r28, %r2, 7;
	mov.u32 	%r29, _ZZ9matrixMulPiS_S_iE4ds_A;
	add.s32 	%r5, %r29, %r28;
	shl.b32 	%r30, %r1, 2;
	add.s32 	%r6, %r5, %r30;
	mov.u32 	%r31, _ZZ9matrixMulPiS_S_iE4ds_B;
	add.s32 	%r8, %r31, %r30;
	add.s32 	%r7, %r8, %r28;
	shr.s32 	%r32, %r22, 31;
	shr.u32 	%r33, %r32, 27;
	add.s32 	%r34, %r22, %r33;
	shr.s32 	%r35, %r34, 5;
	neg.s32 	%r138, %r35;
	mad.lo.s32 	%r137, %r22, %r3, %r1;
	mad.lo.s32 	%r36, %r2, %r22, %r1;
	add.s32 	%r136, %r36, %r4;
	shl.b32 	%r12, %r22, 5;
	cvta.to.global.u64 	%rd1, %rd3;
	cvta.to.global.u64 	%rd2, %rd4;
	mov.b32 	%r140, 0;
$L__BB0_2:
	mul.wide.s32 	%rd6, %r137, 4;
	add.s64 	%rd7, %rd1, %rd6;
	ld.global.u32 	%r37, [%rd7];
	st.shared.u32 	[%r6], %r37;
	mul.wide.u32 	%rd8, %r136, 4;
	add.s64 	%rd9, %rd2, %rd8;
	ld.global.u32 	%r38, [%rd9];
	st.shared.u32 	[%r7], %r38;
	bar.sync 	0;
	ld.shared.u32 	%r39, [%r5];
	ld.shared.u32 	%r40, [%r8];
	mad.lo.s32 	%r41, %r40, %r39, %r140;
	ld.shared.u32 	%r42, [%r5+4];
	ld.shared.u32 	%r43, [%r8+128];
	mad.lo.s32 	%r44, %r43, %r42, %r41;
	ld.shared.u32 	%r45, [%r5+8];
	ld.shared.u32 	%r46, [%r8+256];
	mad.lo.s32 	%r47, %r46, %r45, %r44;
	ld.shared.u32 	%r48, [%r5+12];
	ld.shared.u32 	%r49, [%r8+384];
	mad.lo.s32 	%r50, %r49, %r48, %r47;
	ld.shared.u32 	%r51, [%r5+16];
	ld.shared.u32 	%r52, [%r8+512];
	mad.lo.s32 	%r53, %r52, %r51, %r50;
	ld.shared.u32 	%r54, [%r5+20];
	ld.shared.u32 	%r55, [%r8+640];
	mad.lo.s32 	%r56, %r55, %r54, %r53;
	ld.shared.u32 	%r57, [%r5+24];
	ld.shared.u32 	%r58, [%r8+768];
	mad.lo.s32 	%r59, %r58, %r57, %r56;
	ld.shared.u32 	%r60, [%r5+28];
	ld.shared.u32 	%r61, [%r8+896];
	mad.lo.s32 	%r62, %r61, %r60, %r59;
	ld.shared.u32 	%r63, [%r5+32];
	ld.shared.u32 	%r64, [%r8+1024];
	mad.lo.s32 	%r65, %r64, %r63, %r62;
	ld.shared.u32 	%r66, [%r5+36];
	ld.shared.u32 	%r67, [%r8+1152];
	mad.lo.s32 	%r68, %r67, %r66, %r65;
	ld.shared.u32 	%r69, [%r5+40];
	ld.shared.u32 	%r70, [%r8+1280];
	mad.lo.s32 	%r71, %r70, %r69, %r68;
	ld.shared.u32 	%r72, [%r5+44];
	ld.shared.u32 	%r73, [%r8+1408];
	mad.lo.s32 	%r74, %r73, %r72, %r71;
	ld.shared.u32 	%r75, [%r5+48];
	ld.shared.u32 	%r76, [%r8+1536];
	mad.lo.s32 	%r77, %r76, %r75, %r74;
	ld.shared.u32 	%r78, [%r5+52];
	ld.shared.u32 	%r79, [%r8+1664];
	mad.lo.s32 	%r80, %r79, %r78, %r77;
	ld.shared.u32 	%r81, [%r5+56];
	ld.shared.u32 	%r82, [%r8+1792];
	mad.lo.s32 	%r83, %r82, %r81, %r80;
	ld.shared.u32 	%r84, [%r5+60];
	ld.shared.u32 	%r85, [%r8+1920];
	mad.lo.s32 	%r86, %r85, %r84, %r83;
	ld.shared.u32 	%r87, [%r5+64];
	ld.shared.u32 	%r88, [%r8+2048];
	mad.lo.s32 	%r89, %r88, %r87, %r86;
	ld.shared.u32 	%r90, [%r5+68];
	ld.shared.u32 	%r91, [%r8+2176];
	mad.lo.s32 	%r92, %r91, %r90, %r89;
	ld.shared.u32 	%r93, [%r5+72];
	ld.shared.u32 	%r94, [%r8+2304];
	mad.lo.s32 	%r95, %r94, %r93, %r92;
	ld.shared.u32 	%r96, [%r5+76];
	ld.shared.u32 	%r97, [%r8+2432];
	mad.lo.s32 	%r98, %r97, %r96, %r95;
	ld.shared.u32 	%r99, [%r5+80];
	ld.shared.u32 	%r100, [%r8+2560];
	mad.lo.s32 	%r101, %r100, %r99, %r98;
	ld.shared.u32 	%r102, [%r5+84];
	ld.shared.u32 	%r103, [%r8+2688];
	mad.lo.s32 	%r104, %r103, %r102, %r101;
	ld.shared.u32 	%r105, [%r5+88];
	ld.shared.u32 	%r106, [%r8+2816];
	mad.lo.s32 	%r107, %r106, %r105, %r104;
	ld.shared.u32 	%r108, [%r5+92];
	ld.shared.u32 	%r109, [%r8+2944];
	mad.lo.s32 	%r110, %r109, %r108, %r107;
	ld.shared.u32 	%r111, [%r5+96];
	ld.shared.u32 	%r112, [%r8+3072];
	mad.lo.s32 	%r113, %r112, %r111, %r110;
	ld.shared.u32 	%r114, [%r5+100];
	ld.shared.u32 	%r115, [%r8+3200];
	mad.lo.s32 	%r116, %r115, %r114, %r113;
	ld.shared.u32 	%r117, [%r5+104];
	ld.shared.u32 	%r118, [%r8+3328];
	mad.lo.s32 	%r119, %r118, %r117, %r116;
	ld.shared.u32 	%r120, [%r5+108];
	ld.shared.u32 	%r121, [%r8+3456];
	mad.lo.s32 	%r122, %r121, %r120, %r119;
	ld.shared.u32 	%r123, [%r5+112];
	ld.shared.u32 	%r124, [%r8+3584];
	mad.lo.s32 	%r125, %r124, %r123, %r122;
	ld.shared.u32 	%r126, [%r5+116];
	ld.shared.u32 	%r127, [%r8+3712];
	mad.lo.s32 	%r128, %r127, %r126, %r125;
	ld.shared.u32 	%r129, [%r5+120];
	ld.shared.u32 	%r130, [%r8+3840];
	mad.lo.s32 	%r131, %r130, %r129, %r128;
	ld.shared.u32 	%r132, [%r5+124];
	ld.shared.u32 	%r133, [%r8+3968];
	mad.lo.s32 	%r140, %r133, %r132, %r131;
	bar.sync 	0;
	add.s32 	%r138, %r138, 1;
	setp.ne.s32 	%p2, %r138, 0;
	add.s32 	%r137, %r137, 32;
	add.s32 	%r136, %r136, %r12;
	@%p2 bra 	$L__BB0_2;
$L__BB0_3:
	cvta.to.global.u64 	%rd10, %rd5;
	add.s32 	%r134, %r4, %r1;
	mad.lo.s32 	%r135, %r22, %r3, %r134;
	mul.wide.s32 	%rd11, %r135, 4;
	add.s64 	%rd12, %rd10, %rd11;
	st.global.u32 	[%rd12], %r140;
	ret;

}


// ===== COMPILED SASS (sm_100) =====

	.target	sm_100

	.elftype	@"ET_EXEC"


//--------------------- .note.nv.tkinfo           --------------------------
	.section	.note.nv.tkinfo,"",@"SHT_NOTE"
	.sectionflags	@"SHF_NOTE_NV_TKINFO"
	.tkinfo
        /*0018*/ 	.word	0x00000002
        /*0030*/ 	.string	""
        /*0030*/ 	.string	"ptxas"
        /*0030*/ 	.string	"Cuda compilation tools, release 13.0, V13.0.88"
        /*0030*/ 	.string	"Build cuda_13.0.r13.0/compiler.36424714_0"
        /*0030*/ 	.string	"-arch sm_100 -m 64 "



//--------------------- .note.nv.cuinfo           --------------------------
	.section	.note.nv.cuinfo,"",@"SHT_NOTE"
	.sectionflags	@"SHF_NOTE_NV_CUINFO"
        /*0018*/ 	.short	0x0002
        /*001a*/ 	.short	0x0064
        /*001c*/ 	.short	0x0082
	.zero		2


//--------------------- .nv.info                  --------------------------
	.section	.nv.info,"",@"SHT_CUDA_INFO"
	.align	4


	//----- nvinfo : EIATTR_REGCOUNT
	.align		4
        /*0000*/ 	.byte	0x04, 0x2f
        /*0002*/ 	.short	(.L_1 - .L_0)
	.align		4
.L_0:
        /*0004*/ 	.word	index@(_Z9matrixMulPiS_S_i)
        /*0008*/ 	.word	0x0000001f


	//----- nvinfo : EIATTR_FRAME_SIZE
	.align		4
.L_1:
        /*000c*/ 	.byte	0x04, 0x11
        /*000e*/ 	.short	(.L_3 - .L_2)
	.align		4
.L_2:
        /*0010*/ 	.word	index@(_Z9matrixMulPiS_S_i)
        /*0014*/ 	.word	0x00000000


	//----- nvinfo : EIATTR_MIN_STACK_SIZE
	.align		4
.L_3:
        /*0018*/ 	.byte	0x04, 0x12
        /*001a*/ 	.short	(.L_5 - .L_4)
	.align		4
.L_4:
        /*001c*/ 	.word	index@(_Z9matrixMulPiS_S_i)
        /*0020*/ 	.word	0x00000000
.L_5:


//--------------------- .nv.compat                --------------------------
	.section	.nv.compat,"",@"SHT_CUDA_COMPAT_INFO"
	.align	4
        /*0000*/ 	.byte	0x02, 0x09, 0x00, 0x00, 0x02, 0x02, 0x01, 0x00, 0x02, 0x05, 0x05, 0x00, 0x03, 0x07, 0x01, 0x01
        /*0010*/ 	.byte	0x02, 0x03, 0x00, 0x00, 0x02, 0x06, 0x01, 0x00, 0x04, 0x0b, 0x08, 0x00, 0x09, 0x00, 0x00, 0x00
        /*0020*/ 	.byte	0x00, 0x00, 0x00, 0x00


//--------------------- .nv.info._Z9matrixMulPiS_S_i --------------------------
	.section	.nv.info._Z9matrixMulPiS_S_i,"",@"SHT_CUDA_INFO"
	.sectionflags	@""
	.align	4


	//----- nvinfo : EIATTR_CUDA_API_VERSION
	.align		4
        /*0000*/ 	.byte	0x04, 0x37
        /*0002*/ 	.short	(.L_7 - .L_6)
.L_6:
        /*0004*/ 	.word	0x00000082


	//----- nvinfo : EIATTR_KPARAM_INFO
	.align		4
.L_7:
        /*0008*/ 	.byte	0x04, 0x17
        /*000a*/ 	.short	(.L_9 - .L_8)
.L_8:
        /*000c*/ 	.word	0x00000000
        /*0010*/ 	.short	0x0003
        /*0012*/ 	.short	0x0018
        /*0014*/ 	.byte	0x00, 0xf0, 0x11, 0x00


	//----- nvinfo : EIATTR_KPARAM_INFO
	.align		4
.L_9:
        /*0018*/ 	.byte	0x04, 0x17
        /*001a*/ 	.short	(.L_11 - .L_10)
.L_10:
        /*001c*/ 	.word	0x00000000
        /*0020*/ 	.short	0x0002
        /*0022*/ 	.short	0x0010
        /*0024*/ 	.byte	0x00, 0xf5, 0x21, 0x00


	//----- nvinfo : EIATTR_KPARAM_INFO
	.align		4
.L_11:
        /*0028*/ 	.byte	0x04, 0x17
        /*002a*/ 	.short	(.L_13 - .L_12)
.L_12:
        /*002c*/ 	.word	0x00000000
        /*0030*/ 	.short	0x0001
        /*0032*/ 	.short	0x0008
        /*0034*/ 	.byte	0x00, 0xf5, 0x21, 0x00


	//----- nvinfo : EIATTR_KPARAM_INFO
	.align		4
.L_13:
        /*0038*/ 	.byte	0x04, 0x17
        /*003a*/ 	.short	(.L_15 - .L_14)
.L_14:
        /*003c*/ 	.word	0x00000000
        /*0040*/ 	.short	0x0000
        /*0042*/ 	.short	0x0000
        /*0044*/ 	.byte	0x00, 0xf5, 0x21, 0x00


	//----- nvinfo : EIATTR_SPARSE_MMA_MASK
	.align		4
.L_15:
        /*0048*/ 	.byte	0x03, 0x50
        /*004a*/ 	.short	0x0000


	//----- nvinfo : EIATTR_MAXREG_COUNT
	.align		4
        /*004c*/ 	.byte	0x03, 0x1b
        /*004e*/ 	.short	0x00ff


	//----- nvinfo : EIATTR_NUM_BARRIERS
	.align		4
        /*0050*/ 	.byte	0x02, 0x4c
        /*0052*/ 	.byte	0x01
	.zero		1


	//----- nvinfo : EIATTR_MERCURY_ISA_VERSION
	.align		4
        /*0054*/ 	.byte	0x03, 0x5f
        /*0056*/ 	.short	0x0101


	//----- nvinfo : EIATTR_VRC_CTA_INIT_COUNT
	.align		4
        /*0058*/ 	.byte	0x02, 0x4a
	.zero		1
	.zero		1


	//----- nvinfo : EIATTR_EXIT_INSTR_OFFSETS
	.align		4
        /*005c*/ 	.byte	0x04, 0x1c
        /*005e*/ 	.short	(.L_17 - .L_16)


	//   ....[0]....
.L_16:
        /*0060*/ 	.word	0x00000780


	//----- nvinfo : EIATTR_CBANK_PARAM_SIZE
	.align		4
.L_17:
        /*0064*/ 	.byte	0x03, 0x19
        /*0066*/ 	.short	0x001c


	//----- nvinfo : EIATTR_PARAM_CBANK
	.align		4
        /*0068*/ 	.byte	0x04, 0x0a
        /*006a*/ 	.short	(.L_19 - .L_18)
	.align		4
.L_18:
        /*006c*/ 	.word	index@(.nv.constant0._Z9matrixMulPiS_S_i)
        /*0070*/ 	.short	0x0380
        /*0072*/ 	.short	0x001c


	//----- nvinfo : EIATTR_SW_WAR
	.align		4
.L_19:
        /*0074*/ 	.byte	0x04, 0x36
        /*0076*/ 	.short	(.L_21 - .L_20)
.L_20:
        /*0078*/ 	.word	0x00000008
.L_21:


//--------------------- .nv.callgraph             --------------------------
	.section	.nv.callgraph,"",@"SHT_CUDA_CALLGRAPH"
	.align	4
	.sectionentsize	8
	.align		4
        /*0000*/ 	.word	0x00000000
	.align		4
        /*0004*/ 	.word	0xffffffff
	.align		4
        /*0008*/ 	.word	0x00000000
	.align		4
        /*000c*/ 	.word	0xfffffffe
	.align		4
        /*0010*/ 	.word	0x00000000
	.align		4
        /*0014*/ 	.word	0xfffffffd
	.align		4
        /*0018*/ 	.word	0x00000000
	.align		4
        /*001c*/ 	.word	0xfffffffc


//--------------------- .text._Z9matrixMulPiS_S_i --------------------------
	.section	.text._Z9matrixMulPiS_S_i,"ax",@progbits
	.align	128
        .global         _Z9matrixMulPiS_S_i
        .type           _Z9matrixMulPiS_S_i,@function
        .size           _Z9matrixMulPiS_S_i,(.L_x_3 - _Z9matrixMulPiS_S_i)
        .other          _Z9matrixMulPiS_S_i,@"STO_CUDA_ENTRY STV_DEFAULT"
_Z9matrixMulPiS_S_i:
.text._Z9matrixMulPiS_S_i:
[----:B------:R-:W-:Y:S01]  /*0000*/  LDC R1, c[0x0][0x37c] ;  /* 0x0000df00ff017b82 */ /* 0x000fe20000000800 */
[----:B------:R-:W0:Y:S07]  /*0010*/  S2R R5, SR_CTAID.Y ;  /* 0x0000000000057919 */ /* 0x000e2e0000002600 */
[----:B------:R-:W1:Y:S01]  /*0020*/  LDC R0, c[0x0][0x398] ;  /* 0x0000e600ff007b82 */ /* 0x000e620000000800 */
[----:B------:R-:W2:Y:S01]  /*0030*/  LDCU.64 UR8, c[0x0][0x358] ;  /* 0x00006b00ff0877ac */ /* 0x000ea20008000a00 */
[----:B------:R-:W-:Y:S01]  /*0040*/  HFMA2 R11, -RZ, RZ, 0, 0 ;  /* 0x00000000ff0b7431 */ /* 0x000fe200000001ff */
[----:B------:R-:W0:Y:S01]  /*0050*/  S2R R8, SR_TID.Y ;  /* 0x0000000000087919 */ /* 0x000e220000002200 */
[----:B------:R-:W3:Y:S04]  /*0060*/  S2R R7, SR_CTAID.X ;  /* 0x0000000000077919 */ /* 0x000ee80000002500 */
[----:B------:R-:W4:Y:S01]  /*0070*/  LDC.64 R22, c[0x0][0x390] ;  /* 0x0000e400ff167b82 */ /* 0x000f220000000a00 */
[----:B------:R-:W3:Y:S01]  /*0080*/  S2R R9, SR_TID.X ;  /* 0x0000000000097919 */ /* 0x000ee20000002100 */
[----:B-1----:R-:W-:-:S02]  /*0090*/  ISETP.GE.AND P0, PT, R0, 0x20, PT ;  /* 0x000000200000780c */ /* 0x002fc40003f06270 */
[----:B0-----:R-:W-:Y:S02]  /*00a0*/  LEA R5, R5, R8, 0x5 ;  /* 0x0000000805057211 */ /* 0x001fe400078e28ff */
[----:B---3--:R-:W-:-:S05]  /*00b0*/  LEA R2, R7, R9, 0x5 ;  /* 0x0000000907027211 */ /* 0x008fca00078e28ff */
[----:B------:R-:W-:-:S04]  /*00c0*/  IMAD R3, R5, R0, R2 ;  /* 0x0000000005037224 */ /* 0x000fc800078e0202 */
[----:B----4-:R-:W-:Y:S01]  /*00d0*/  IMAD.WIDE R22, R3, 0x4, R22 ;  /* 0x0000000403167825 */ /* 0x010fe200078e0216 */
[----:B--2---:R-:W-:Y:S06]  /*00e0*/  @!P0 BRA `(.L_x_0) ;  /* 0x0000000400a08947 */ /* 0x004fec0003800000 */
[----:B------:R-:W0:Y:S01]  /*00f0*/  S2UR UR6, SR_CgaCtaId ;  /* 0x00000000000679c3 */ /* 0x000e220000008800 */
[----:B------:R-:W-:Y:S01]  /*0100*/  UMOV UR4, 0x400 ;  /* 0x0000040000047882 */ /* 0x000fe20000000000 */
[----:B------:R-:W-:Y:S01]  /*0110*/  SHF.R.S32.HI R3, RZ, 0x1f, R0 ;  /* 0x0000001fff037819 */ /* 0x000fe20000011400 */
[----:B------:R-:W-:Y:S01]  /*0120*/  UIADD3 UR5, UPT, UPT, UR4, 0x1000, URZ ;  /* 0x0000100004057890 */ /* 0x000fe2000fffe0ff */
[-CC-:B------:R-:W-:Y:S01]  /*0130*/  IMAD R2, R8, R0.reuse, R9.reuse ;  /* 0x0000000008027224 */ /* 0x180fe200078e0209 */
[----:B------:R-:W-:Y:S02]  /*0140*/  MOV R11, RZ ;  /* 0x000000ff000b7202 */ /* 0x000fe40000000f00 */
[----:B------:R-:W-:Y:S01]  /*0150*/  LEA.HI R4, R3, R0, RZ, 0x5 ;  /* 0x0000000003047211 */ /* 0x000fe200078f28ff */
[----:B------:R-:W1:Y:S01]  /*0160*/  LDC.64 R20, c[0x0][0x380] ;  /* 0x0000e000ff147b82 */ /* 0x000e620000000a00 */
[----:B------:R-:W-:Y:S01]  /*0170*/  LEA R3, R7, R2, 0x5 ;  /* 0x0000000207037211 */ /* 0x000fe200078e28ff */
[----:B------:R-:W-:Y:S01]  /*0180*/  IMAD R2, R5, R0, R9 ;  /* 0x0000000005027224 */ /* 0x000fe200078e0209 */
[----:B------:R-:W-:-:S04]  /*0190*/  SHF.R.S32.HI R4, RZ, 0x5, R4 ;  /* 0x00000005ff047819 */ /* 0x000fc80000011404 */
[----:B------:R-:W-:Y:S01]  /*01a0*/  IADD3 R4, PT, PT, -R4, RZ, RZ ;  /* 0x000000ff04047210 */ /* 0x000fe20007ffe1ff */
[----:B------:R-:W2:Y:S01]  /*01b0*/  LDC.64 R18, c[0x0][0x388] ;  /* 0x0000e200ff127b82 */ /* 0x000ea20000000a00 */
[----:B0-----:R-:W-:Y:S02]  /*01c0*/  ULEA UR4, UR6, UR4, 0x18 ;  /* 0x0000000406047291 */ /* 0x001fe4000f8ec0ff */
[----:B------:R-:W-:-:S04]  /*01d0*/  ULEA UR5, UR6, UR5, 0x18 ;  /* 0x0000000506057291 */ /* 0x000fc8000f8ec0ff */
[C---:B------:R-:W-:Y:S02]  /*01e0*/  LEA R16, R8.reuse, UR4, 0x7 ;  /* 0x0000000408107c11 */ /* 0x040fe4000f8e38ff */
[C---:B------:R-:W-:Y:S02]  /*01f0*/  LEA R6, R9.reuse, UR5, 0x2 ;  /* 0x0000000509067c11 */ /* 0x040fe4000f8e10ff */
[----:B------:R-:W-:Y:S02]  /*0200*/  LEA R7, R9, R16, 0x2 ;  /* 0x0000001009077211 */ /* 0x000fe400078e10ff */
[----:B------:R-:W-:-:S07]  /*0210*/  LEA R5, R8, R6, 0x7 ;  /* 0x0000000608057211 */ /* 0x000fce00078e38ff */
.L_x_1:
[----:B-1----:R-:W-:-:S04]  /*0220*/  IMAD.WIDE R24, R2, 0x4, R20 ;  /* 0x0000000402187825 */ /* 0x002fc800078e0214 */
[----:B--2---:R-:W-:Y:S02]  /*0230*/  IMAD.WIDE.U32 R8, R3, 0x4, R18 ;  /* 0x0000000403087825 */ /* 0x004fe400078e0012 */
[----:B------:R-:W2:Y:S04]  /*0240*/  LDG.E R24, desc[UR8][R24.64] ;  /* 0x0000000818187981 */ /* 0x000ea8000c1e1900 */
[----:B------:R-:W3:Y:S01]  /*0250*/  LDG.E R26, desc[UR8][R8.64] ;  /* 0x00000008081a7981 */ /* 0x000ee2000c1e1900 */
[----:B------:R-:W-:Y:S02]  /*0260*/  IADD3 R4, PT, PT, R4, 0x1, RZ ;  /* 0x0000000104047810 */ /* 0x000fe40007ffe0ff */
[----:B------:R-:W-:Y:S02]  /*0270*/  IADD3 R2, PT, PT, R2, 0x20, RZ ;  /* 0x0000002002027810 */ /* 0x000fe40007ffe0ff */
[----:B------:R-:W-:-:S02]  /*0280*/  ISETP.NE.AND P0, PT, R4, RZ, PT ;  /* 0x000000ff0400720c */ /* 0x000fc40003f05270 */
[----:B------:R-:W-:Y:S01]  /*0290*/  LEA R3, R0, R3, 0x5 ;  /* 0x0000000300037211 */ /* 0x000fe200078e28ff */
[----:B--2---:R-:W-:Y:S04]  /*02a0*/  STS [R7], R24 ;  /* 0x0000001807007388 */ /* 0x004fe80000000800 */
[----:B---3--:R-:W-:Y:S01]  /*02b0*/  STS [R5], R26 ;  /* 0x0000001a05007388 */ /* 0x008fe20000000800 */
[----:B------:R-:W-:Y:S06]  /*02c0*/  BAR.SYNC.DEFER_BLOCKING 0x0 ;  /* 0x0000000000007b1d */ /* 0x000fec0000010000 */
[----:B------:R-:W-:Y:S04]  /*02d0*/  LDS R10, [R6] ;  /* 0x00000000060a7984 */ /* 0x000fe80000000800 */
[----:B------:R-:W0:Y:S04]  /*02e0*/  LDS.128 R12, [R16] ;  /* 0x00000000100c7984 */ /* 0x000e280000000c00 */
[----:B------:R-:W1:Y:S04]  /*02f0*/  LDS R27, [R6+0x80] ;  /* 0x00008000061b7984 */ /* 0x000e680000000800 */
[----:B------:R-:W2:Y:S04]  /*0300*/  LDS R17, [R6+0x100] ;  /* 0x0001000006117984 */ /* 0x000ea80000000800 */
[----:B------:R-:W3:Y:S04]  /*0310*/  LDS R28, [R6+0x180] ;  /* 0x00018000061c7984 */ /* 0x000ee80000000800 */
[----:B------:R-:W-:Y:S04]  /*0320*/  LDS R25, [R6+0x200] ;  /* 0x0002000006197984 */ /* 0x000fe80000000800 */
[----:B------:R-:W-:Y:S04]  /*0330*/  LDS R24, [R6+0x380] ;  /* 0x0003800006187984 */ /* 0x000fe80000000800 */
[----:B------:R-:W-:Y:S01]  /*0340*/  LDS R26, [R6+0xa00] ;  /* 0x000a0000061a7984 */ /* 0x000fe20000000800 */
[----:B0-----:R-:W-:-:S03]  /*0350*/  IMAD R10, R12, R10, R11 ;  /* 0x0000000a0c0a7224 */ /* 0x001fc600078e020b */
[----:B------:R-:W-:Y:S01]  /*0360*/  LDS R12, [R6+0x280] ;  /* 0x00028000060c7984 */ /* 0x000fe20000000800 */
[----:B-1----:R-:W-:-:S03]  /*0370*/  IMAD R13, R27, R13, R10 ;  /* 0x0000000d1b0d7224 */ /* 0x002fc600078e020a */
[----:B------:R-:W0:Y:S01]  /*0380*/  LDS.128 R8, [R16+0x10] ;  /* 0x0000100010087984 */ /* 0x000e220000000c00 */
[----:B--2---:R-:W-:-:S03]  /*0390*/  IMAD R14, R17, R14, R13 ;  /* 0x0000000e110e7224 */ /* 0x004fc600078e020d */
[----:B------:R-:W1:Y:S01]  /*03a0*/  LDS R17, [R6+0x300] ;  /* 0x0003000006117984 */ /* 0x000e620000000800 */
[----:B---3--:R-:W-:-:S04]  /*03b0*/  IMAD R15, R28, R15, R14 ;  /* 0x0000000f1c0f7224 */ /* 0x008fc800078e020e */
[----:B0-----:R-:W-:Y:S02]  /*03c0*/  IMAD R8, R8, R25, R15 ;  /* 0x0000001908087224 */ /* 0x001fe400078e020f */
[----:B------:R-:W-:Y:S02]  /*03d0*/  LDS R25, [R6+0x400] ;  /* 0x0004000006197984 */ /* 0x000fe40000000800 */
[----:B------:R-:W-:Y:S02]  /*03e0*/  IMAD R9, R12, R9, R8 ;  /* 0x000000090c097224 */ /* 0x000fe400078e0208 */
[----:B------:R-:W0:Y:S02]  /*03f0*/  LDS.128 R12, [R16+0x20] ;  /* 0x00002000100c7984 */ /* 0x000e240000000c00 */
[----:B-1----:R-:W-:Y:S02]  /*0400*/  IMAD R10, R17, R10, R9 ;  /* 0x0000000a110a7224 */ /* 0x002fe400078e0209 */
[----:B------:R-:W1:Y:S02]  /*0410*/  LDS R8, [R6+0x480] ;  /* 0x0004800006087984 */ /* 0x000e640000000800 */
[----:B------:R-:W-:-:S02]  /*0420*/  IMAD R11, R24, R11, R10 ;  /* 0x0000000b180b7224 */ /* 0x000fc400078e020a */
[----:B------:R-:W2:Y:S04]  /*0430*/  LDS R17, [R6+0x500] ;  /* 0x0005000006117984 */ /* 0x000ea80000000800 */
[----:B------:R-:W3:Y:S01]  /*0440*/  LDS R24, [R6+0x580] ;  /* 0x0005800006187984 */ /* 0x000ee20000000800 */
[----:B0-----:R-:W-:-:S03]  /*0450*/  IMAD R11, R12, R25, R11 ;  /* 0x000000190c0b7224 */ /* 0x001fc600078e020b */
[----:B------:R-:W-:Y:S01]  /*0460*/  LDS R25, [R6+0x600] ;  /* 0x0006000006197984 */ /* 0x000fe20000000800 */
[----:B-1----:R-:W-:-:S03]  /*0470*/  IMAD R13, R8, R13, R11 ;  /* 0x0000000d080d7224 */ /* 0x002fc600078e020b */
[----:B------:R-:W0:Y:S01]  /*0480*/  LDS.128 R8, [R16+0x30] ;  /* 0x0000300010087984 */ /* 0x000e220000000c00 */
[----:B--2---:R-:W-:-:S03]  /*0490*/  IMAD R14, R17, R14, R13 ;  /* 0x0000000e110e7224 */ /* 0x004fc600078e020d */
[----:B------:R-:W1:Y:S01]  /*04a0*/  LDS R12, [R6+0x680] ;  /* 0x00068000060c7984 */ /* 0x000e620000000800 */
[----:B---3--:R-:W-:-:S03]  /*04b0*/  IMAD R15, R24, R15, R14 ;  /* 0x0000000f180f7224 */ /* 0x008fc600078e020e */
        /* <DEDUP_REMOVED lines=18> */
[----:B------:R-:W-:Y:S04]  /*05e0*/  LDS R24, [R6+0xc80] ;  /* 0x000c800006187984 */ /* 0x000fe80000000800 */
[----:B------:R-:W-:Y:S01]  /*05f0*/  LDS R17, [R6+0xd00] ;  /* 0x000d000006117984 */ /* 0x000fe20000000800 */
[----:B0-----:R-:W-:-:S03]  /*0600*/  IMAD R15, R8, R26, R15 ;  /* 0x0000001a080f7224 */ /* 0x001fc600078e020f */
[----:B------:R-:W0:Y:S01]  /*0610*/  LDS R8, [R6+0xb80] ;  /* 0x000b800006087984 */ /* 0x000e220000000800 */
[----:B------:R-:W-:-:S03]  /*0620*/  IMAD R9, R12, R9, R15 ;  /* 0x000000090c097224 */ /* 0x000fc600078e020f */
[----:B------:R-:W-:Y:S01]  /*0630*/  LDS R26, [R6+0xc00] ;  /* 0x000c0000061a7984 */ /* 0x000fe20000000800 */
[----:B-1----:R-:W-:-:S03]  /*0640*/  IMAD R9, R25, R10, R9 ;  /* 0x0000000a19097224 */ /* 0x002fc600078e0209 */
[----:B------:R-:W1:Y:S04]  /*0650*/  LDS.128 R12, [R16+0x60] ;  /* 0x00006000100c7984 */ /* 0x000e680000000c00 */
[----:B------:R-:W-:Y:S01]  /*0660*/  LDS R25, [R6+0xe00] ;  /* 0x000e000006197984 */ /* 0x000fe20000000800 */
[----:B0-----:R-:W-:-:S04]  /*0670*/  IMAD R9, R8, R11, R9 ;  /* 0x0000000b08097224 */ /* 0x001fc800078e0209 */
[----:B-1----:R-:W-:Y:S02]  /*0680*/  IMAD R9, R12, R26, R9 ;  /* 0x0000001a0c097224 */ /* 0x002fe400078e0209 */
[----:B------:R-:W0:Y:S02]  /*0690*/  LDS R12, [R6+0xd80] ;  /* 0x000d8000060c7984 */ /* 0x000e240000000800 */
[----:B------:R-:W-:Y:S02]  /*06a0*/  IMAD R13, R24, R13, R9 ;  /* 0x0000000d180d7224 */ /* 0x000fe400078e0209 */
[----:B------:R-:W1:Y:S02]  /*06b0*/  LDS.128 R8, [R16+0x70] ;  /* 0x0000700010087984 */ /* 0x000e640000000c00 */
[----:B------:R-:W-:Y:S02]  /*06c0*/  IMAD R13, R17, R14, R13 ;  /* 0x0000000e110d7224 */ /* 0x000fe400078e020d */
[----:B------:R-:W2:Y:S04]  /*06d0*/  LDS R24, [R6+0xe80] ;  /* 0x000e800006187984 */ /* 0x000ea80000000800 */
[----:B------:R-:W3:Y:S04]  /*06e0*/  LDS R14, [R6+0xf00] ;  /* 0x000f0000060e7984 */ /* 0x000ee80000000800 */
[----:B------:R-:W4:Y:S01]  /*06f0*/  LDS R17, [R6+0xf80] ;  /* 0x000f800006117984 */ /* 0x000f220000000800 */
[----:B0-----:R-:W-:-:S04]  /*0700*/  IMAD R13, R12, R15, R13 ;  /* 0x0000000f0c0d7224 */ /* 0x001fc800078e020d */
[----:B-1----:R-:W-:-:S04]  /*0710*/  IMAD R8, R8, R25, R13 ;  /* 0x0000001908087224 */ /* 0x002fc800078e020d */
[----:B--2---:R-:W-:-:S04]  /*0720*/  IMAD R9, R24, R9, R8 ;  /* 0x0000000918097224 */ /* 0x004fc800078e0208 */
[----:B---3--:R-:W-:-:S04]  /*0730*/  IMAD R10, R14, R10, R9 ;  /* 0x0000000a0e0a7224 */ /* 0x008fc800078e0209 */
[----:B----4-:R-:W-:Y:S01]  /*0740*/  IMAD R11, R17, R11, R10 ;  /* 0x0000000b110b7224 */ /* 0x010fe200078e020a */
[----:B------:R-:W-:Y:S06]  /*0750*/  BAR.SYNC.DEFER_BLOCKING 0x0 ;  /* 0x0000000000007b1d */ /* 0x000fec0000010000 */
[----:B------:R-:W-:Y:S05]  /*0760*/  @P0 BRA `(.L_x_1) ;  /* 0xfffffff800ac0947 */ /* 0x000fea000383ffff */
.L_x_0:
[----:B------:R-:W-:Y:S01]  /*0770*/  STG.E desc[UR8][R22.64], R11 ;  /* 0x0000000b16007986 */ /* 0x000fe2000c101908 */
[----:B------:R-:W-:Y:S05]  /*0780*/  EXIT ;  /* 0x000000000000794d */ /* 0x000fea0003800000 */
.L_x_2:
[----:B------:R-:W-:-:S00]  /*0790*/  BRA `(.L_x_2) ;  /* 0xfffffffc00fc7947 */ /* 0x000fc0000383ffff */
[----:B------:R-:W-:-:S00]  /*07a0*/  NOP ;  /* 0x0000000000007918 */ /* 0x000fc00000000000 */
        /* <DEDUP_REMOVED lines=13> */
.L_x_3:


//--------------------- .nv.shared._Z9matrixMulPiS_S_i --------------------------
	.section	.nv.shared._Z9matrixMulPiS_S_i,"aw",@nobits
	.sectionflags	@""
	.align	4
.nv.shared._Z9matrixMulPiS_S_i:
	.zero		9216


//--------------------- .nv.shared.reserved.0     --------------------------
	.section	.nv.shared.reserved.0,"aw",@nobits
	.weak		__nv_reservedSMEM_offset_0_alias
	.size		__nv_reservedSMEM_offset_0_alias, 0, 64
	.other		__nv_reservedSMEM_offset_0_alias,@"STO_CUDA_RESERVED_SHARED STV_DEFAULT"
__nv_reservedSMEM_offset_0_alias:
	.zero		0
	.zero		64


//--------------------- .nv.constant0._Z9matrixMulPiS_S_i --------------------------
	.section	.nv.constant0._Z9matrixMulPiS_S_i,"a",@progbits
	.sectionflags	@""
	.align	4
.nv.constant0._Z9matrixMulPiS_S_i:
	.zero		924


//--------------------- SYMBOLS --------------------------

	.type		.nv.reservedSmem.offset0,@object
	.size		.nv.reservedSmem.offset0,0x4
	.type		.nv.reservedSmem.cap,@object
	.size		.nv.reservedSmem.cap,0x4
